//
// Generated by NVIDIA NVVM Compiler
//
// Compiler Build ID: CL-36424714
// Cuda compilation tools, release 13.0, V13.0.88
// Based on NVVM 20.0.0
//

.version 9.0
.target sm_100
.address_size 64

	// .globl	_Z12warshall_gpuPii
// _ZZ12warshall_gpuPiiE15m_column_shared has been demoted

.visible .entry _Z12warshall_gpuPii(
	.param .u64 .ptr .align 1 _Z12warshall_gpuPii_param_0,
	.param .u32 _Z12warshall_gpuPii_param_1
)
{
	.reg .pred 	%p<31>;
	.reg .b32 	%r<90>;
	.reg .b64 	%rd<26>;
	// demoted variable
	.shared .align 4 .b8 _ZZ12warshall_gpuPiiE15m_column_shared[16384];
	ld.param.u64 	%rd6, [_Z12warshall_gpuPii_param_0];
	ld.param.u32 	%r27, [_Z12warshall_gpuPii_param_1];
	cvta.to.global.u64 	%rd1, %rd6;
	mov.u32 	%r28, %ctaid.x;
	mov.u32 	%r29, %ntid.x;
	mov.u32 	%r1, %tid.x;
	mad.lo.s32 	%r2, %r28, %r29, %r1;
	mov.u32 	%r3, %ctaid.y;
	mov.u32 	%r4, %ntid.y;
	mov.u32 	%r5, %tid.y;
	mad.lo.s32 	%r30, %r3, %r4, %r5;
	shl.b32 	%r6, %r30, 12;
	setp.gt.s32 	%p1, %r2, 4095;
	setp.gt.u32 	%p2, %r30, 4095;
	or.pred  	%p3, %p1, %p2;
	@%p3 bra 	$L__BB0_43;
	cvt.s64.s32 	%rd7, %r2;
	cvt.u64.u32 	%rd8, %r6;
	add.s64 	%rd9, %rd8, %rd7;
	shl.b64 	%rd10, %rd9, 2;
	add.s64 	%rd11, %rd1, %rd10;
	ld.global.u32 	%r7, [%rd11];
	div.s32 	%r8, 4096, %r27;
	mul.lo.s32 	%r86, %r8, %r1;
	add.s32 	%r10, %r86, %r8;
	setp.ge.u32 	%p4, %r86, %r10;
	setp.gt.s32 	%p5, %r86, 4095;
	or.pred  	%p6, %p4, %p5;
	@%p6 bra 	$L__BB0_8;
	shl.b32 	%r32, %r2, 12;
	cvt.s64.s32 	%rd2, %r32;
	add.s32 	%r33, %r8, -1;
	sub.s32 	%r34, 4095, %r86;
	min.u32 	%r11, %r33, %r34;
	and.b32  	%r35, %r11, 3;
	setp.eq.s32 	%p7, %r35, 3;
	@%p7 bra 	$L__BB0_5;
	shl.b32 	%r36, %r86, 2;
	mov.u32 	%r37, _ZZ12warshall_gpuPiiE15m_column_shared;
	add.s32 	%r84, %r37, %r36;
	add.s32 	%r38, %r11, 1;
	and.b32  	%r39, %r38, 3;
	neg.s32 	%r83, %r39;
$L__BB0_4:
	.pragma "nounroll";
	cvt.s64.s32 	%rd12, %r86;
	add.s64 	%rd13, %rd2, %rd12;
	shl.b64 	%rd14, %rd13, 2;
	add.s64 	%rd15, %rd1, %rd14;
	ld.global.u32 	%r40, [%rd15];
	st.shared.u32 	[%r84], %r40;
	add.s32 	%r86, %r86, 1;
	add.s32 	%r84, %r84, 4;
	add.s32 	%r83, %r83, 1;
	setp.ne.s32 	%p8, %r83, 0;
	@%p8 bra 	$L__BB0_4;
$L__BB0_5:
	setp.lt.u32 	%p9, %r11, 3;
	@%p9 bra 	$L__BB0_8;
	mov.u32 	%r43, _ZZ12warshall_gpuPiiE15m_column_shared;
$L__BB0_7:
	cvt.s64.s32 	%rd16, %r86;
	add.s64 	%rd17, %rd16, %rd2;
	shl.b64 	%rd18, %rd17, 2;
	add.s64 	%rd19, %rd1, %rd18;
	ld.global.u32 	%r41, [%rd19];
	shl.b32 	%r42, %r86, 2;
	add.s32 	%r44, %r43, %r42;
	st.shared.u32 	[%r44], %r41;
	ld.global.u32 	%r45, [%rd19+4];
	st.shared.u32 	[%r44+4], %r45;
	ld.global.u32 	%r46, [%rd19+8];
	st.shared.u32 	[%r44+8], %r46;
	ld.global.u32 	%r47, [%rd19+12];
	st.shared.u32 	[%r44+12], %r47;
	add.s32 	%r22, %r86, 4;
	setp.lt.u32 	%p10, %r22, %r10;
	setp.lt.s32 	%p11, %r86, 4092;
	and.pred  	%p12, %p10, %p11;
	mov.u32 	%r86, %r22;
	@%p12 bra 	$L__BB0_7;
$L__BB0_8:
	setp.ne.s32 	%p13, %r7, 1;
	bar.sync 	0;
	@%p13 bra 	$L__BB0_43;
	mul.wide.u32 	%rd20, %r4, %r3;
	cvt.u64.u32 	%rd21, %r5;
	add.s64 	%rd22, %rd20, %rd21;
	shl.b64 	%rd23, %rd22, 14;
	add.s64 	%rd24, %rd23, %rd1;
	add.s64 	%rd25, %rd24, 32;
	mov.u32 	%r50, _ZZ12warshall_gpuPiiE15m_column_shared;
	add.s32 	%r88, %r50, 32;
	mov.b32 	%r89, 0;
$L__BB0_10:
	ld.shared.u32 	%r51, [%r88+-32];
	setp.ne.s32 	%p14, %r51, 1;
	@%p14 bra 	$L__BB0_12;
	mov.b32 	%r52, 1;
	st.global.u32 	[%rd25+-32], %r52;
$L__BB0_12:
	ld.shared.u32 	%r53, [%r88+-28];
	setp.ne.s32 	%p15, %r53, 1;
	@%p15 bra 	$L__BB0_14;
	mov.b32 	%r54, 1;
	st.global.u32 	[%rd25+-28], %r54;
$L__BB0_14:
	ld.shared.u32 	%r55, [%r88+-24];
	setp.ne.s32 	%p16, %r55, 1;
	@%p16 bra 	$L__BB0_16;
	mov.b32 	%r56, 1;
	st.global.u32 	[%rd25+-24], %r56;
$L__BB0_16:
	ld.shared.u32 	%r57, [%r88+-20];
	setp.ne.s32 	%p17, %r57, 1;
	@%p17 bra 	$L__BB0_18;
	mov.b32 	%r58, 1;
	st.global.u32 	[%rd25+-20], %r58;
$L__BB0_18:
	ld.shared.u32 	%r59, [%r88+-16];
	setp.ne.s32 	%p18, %r59, 1;
	@%p18 bra 	$L__BB0_20;
	mov.b32 	%r60, 1;
	st.global.u32 	[%rd25+-16], %r60;
$L__BB0_20:
	ld.shared.u32 	%r61, [%r88+-12];
	setp.ne.s32 	%p19, %r61, 1;
	@%p19 bra 	$L__BB0_22;
	mov.b32 	%r62, 1;
	st.global.u32 	[%rd25+-12], %r62;
$L__BB0_22:
	ld.shared.u32 	%r63, [%r88+-8];
	setp.ne.s32 	%p20, %r63, 1;
	@%p20 bra 	$L__BB0_24;
	mov.b32 	%r64, 1;
	st.global.u32 	[%rd25+-8], %r64;
$L__BB0_24:
	ld.shared.u32 	%r65, [%r88+-4];
	setp.ne.s32 	%p21, %r65, 1;
	@%p21 bra 	$L__BB0_26;
	mov.b32 	%r66, 1;
	st.global.u32 	[%rd25+-4], %r66;
$L__BB0_26:
	ld.shared.u32 	%r67, [%r88];
	setp.ne.s32 	%p22, %r67, 1;
	@%p22 bra 	$L__BB0_28;
	mov.b32 	%r68, 1;
	st.global.u32 	[%rd25], %r68;
$L__BB0_28:
	ld.shared.u32 	%r69, [%r88+4];
	setp.ne.s32 	%p23, %r69, 1;
	@%p23 bra 	$L__BB0_30;
	mov.b32 	%r70, 1;
	st.global.u32 	[%rd25+4], %r70;
$L__BB0_30:
	ld.shared.u32 	%r71, [%r88+8];
	setp.ne.s32 	%p24, %r71, 1;
	@%p24 bra 	$L__BB0_32;
	mov.b32 	%r72, 1;
	st.global.u32 	[%rd25+8], %r72;
$L__BB0_32:
	ld.shared.u32 	%r73, [%r88+12];
	setp.ne.s32 	%p25, %r73, 1;
	@%p25 bra 	$L__BB0_34;
	mov.b32 	%r74, 1;
	st.global.u32 	[%rd25+12], %r74;
$L__BB0_34:
	ld.shared.u32 	%r75, [%r88+16];
	setp.ne.s32 	%p26, %r75, 1;
	@%p26 bra 	$L__BB0_36;
	mov.b32 	%r76, 1;
	st.global.u32 	[%rd25+16], %r76;
$L__BB0_36:
	ld.shared.u32 	%r77, [%r88+20];
	setp.ne.s32 	%p27, %r77, 1;
	@%p27 bra 	$L__BB0_38;
	mov.b32 	%r78, 1;
	st.global.u32 	[%rd25+20], %r78;
$L__BB0_38:
	ld.shared.u32 	%r79, [%r88+24];
	setp.ne.s32 	%p28, %r79, 1;
	@%p28 bra 	$L__BB0_40;
	mov.b32 	%r80, 1;
	st.global.u32 	[%rd25+24], %r80;
$L__BB0_40:
	ld.shared.u32 	%r81, [%r88+28];
	setp.ne.s32 	%p29, %r81, 1;
	@%p29 bra 	$L__BB0_42;
	mov.b32 	%r82, 1;
	st.global.u32 	[%rd25+28], %r82;
$L__BB0_42:
	add.s32 	%r89, %r89, 16;
	add.s32 	%r88, %r88, 64;
	add.s64 	%rd25, %rd25, 64;
	setp.ne.s32 	%p30, %r89, 4096;
	@%p30 bra 	$L__BB0_10;
$L__BB0_43:
	ret;

}


// ===== COMPILED SASS (sm_100) =====

	.target	sm_100

	.elftype	@"ET_EXEC"


//--------------------- .note.nv.tkinfo           --------------------------
	.section	.note.nv.tkinfo,"",@"SHT_NOTE"
	.sectionflags	@"SHF_NOTE_NV_TKINFO"
	.tkinfo
        /*0018*/ 	.word	0x00000002
        /*0030*/ 	.string	""
        /*0030*/ 	.string	"ptxas"
        /*0030*/ 	.string	"Cuda compilation tools, release 13.0, V13.0.88"
        /*0030*/ 	.string	"Build cuda_13.0.r13.0/compiler.36424714_0"
        /*0030*/ 	.string	"-arch sm_100 -m 64 "



//--------------------- .note.nv.cuinfo           --------------------------
	.section	.note.nv.cuinfo,"",@"SHT_NOTE"
	.sectionflags	@"SHF_NOTE_NV_CUINFO"
        /*0018*/ 	.short	0x0002
        /*001a*/ 	.short	0x0064
        /*001c*/ 	.short	0x0082
	.zero		2


//--------------------- .nv.info                  --------------------------
	.section	.nv.info,"",@"SHT_CUDA_INFO"
	.align	4


	//----- nvinfo : EIATTR_REGCOUNT
	.align		4
        /*0000*/ 	.byte	0x04, 0x2f
        /*0002*/ 	.short	(.L_1 - .L_0)
	.align		4
.L_0:
        /*0004*/ 	.word	index@(_Z12warshall_gpuPii)
        /*0008*/ 	.word	0x0000001a


	//----- nvinfo : EIATTR_FRAME_SIZE
	.align		4
.L_1:
        /*000c*/ 	.byte	0x04, 0x11
        /*000e*/ 	.short	(.L_3 - .L_2)
	.align		4
.L_2:
        /*0010*/ 	.word	index@(_Z12warshall_gpuPii)
        /*0014*/ 	.word	0x00000000


	//----- nvinfo : EIATTR_MIN_STACK_SIZE
	.align		4
.L_3:
        /*0018*/ 	.byte	0x04, 0x12
        /*001a*/ 	.short	(.L_5 - .L_4)
	.align		4
.L_4:
        /*001c*/ 	.word	index@(_Z12warshall_gpuPii)
        /*0020*/ 	.word	0x00000000
.L_5:


//--------------------- .nv.compat                --------------------------
	.section	.nv.compat,"",@"SHT_CUDA_COMPAT_INFO"
	.align	4
        /*0000*/ 	.byte	0x02, 0x09, 0x00, 0x00, 0x02, 0x02, 0x01, 0x00, 0x02, 0x05, 0x05, 0x00, 0x03, 0x07, 0x01, 0x01
        /*0010*/ 	.byte	0x02, 0x03, 0x00, 0x00, 0x02, 0x06, 0x01, 0x00, 0x04, 0x0b, 0x08, 0x00, 0x09, 0x00, 0x00, 0x00
        /*0020*/ 	.byte	0x00, 0x00, 0x00, 0x00


//--------------------- .nv.info._Z12warshall_gpuPii --------------------------
	.section	.nv.info._Z12warshall_gpuPii,"",@"SHT_CUDA_INFO"
	.sectionflags	@""
	.align	4


	//----- nvinfo : EIATTR_CUDA_API_VERSION
	.align		4
        /*0000*/ 	.byte	0x04, 0x37
        /*0002*/ 	.short	(.L_7 - .L_6)
.L_6:
        /*0004*/ 	.word	0x00000082


	//----- nvinfo : EIATTR_KPARAM_INFO
	.align		4
.L_7:
        /*0008*/ 	.byte	0x04, 0x17
        /*000a*/ 	.short	(.L_9 - .L_8)
.L_8:
        /*000c*/ 	.word	0x00000000
        /*0010*/ 	.short	0x0001
        /*0012*/ 	.short	0x0008
        /*0014*/ 	.byte	0x00, 0xf0, 0x11, 0x00


	//----- nvinfo : EIATTR_KPARAM_INFO
	.align		4
.L_9:
        /*0018*/ 	.byte	0x04, 0x17
        /*001a*/ 	.short	(.L_11 - .L_10)
.L_10:
        /*001c*/ 	.word	0x00000000
        /*0020*/ 	.short	0x0000
        /*0022*/ 	.short	0x0000
        /*0024*/ 	.byte	0x00, 0xf5, 0x21, 0x00


	//----- nvinfo : EIATTR_SPARSE_MMA_MASK
	.align		4
.L_11:
        /*0028*/ 	.byte	0x03, 0x50
        /*002a*/ 	.short	0x0000


	//----- nvinfo : EIATTR_MAXREG_COUNT
	.align		4
        /*002c*/ 	.byte	0x03, 0x1b
        /*002e*/ 	.short	0x00ff


	//----- nvinfo : EIATTR_NUM_BARRIERS
	.align		4
        /*0030*/ 	.byte	0x02, 0x4c
        /*0032*/ 	.byte	0x01
	.zero		1


	//----- nvinfo : EIATTR_MERCURY_ISA_VERSION
	.align		4
        /*0034*/ 	.byte	0x03, 0x5f
        /*0036*/ 	.short	0x0101


	//----- nvinfo : EIATTR_VRC_CTA_INIT_COUNT
	.align		4
        /*0038*/ 	.byte	0x02, 0x4a
	.zero		1
	.zero		1


	//----- nvinfo : EIATTR_EXIT_INSTR_OFFSETS
	.align		4
        /*003c*/ 	.byte	0x04, 0x1c
        /*003e*/ 	.short	(.L_13 - .L_12)


	//   ....[0]....
.L_12:
        /*0040*/ 	.word	0x000000b0


	//   ....[1]....
        /*0044*/ 	.word	0x00000650


	//   ....[2]....
        /*0048*/ 	.word	0x00000ad0


	//----- nvinfo : EIATTR_CRS_STACK_SIZE
	.align		4
.L_13:
        /*004c*/ 	.byte	0x04, 0x1e
        /*004e*/ 	.short	(.L_15 - .L_14)
.L_14:
        /*0050*/ 	.word	0x00000000


	//----- nvinfo : EIATTR_CBANK_PARAM_SIZE
	.align		4
.L_15:
        /*0054*/ 	.byte	0x03, 0x19
        /*0056*/ 	.short	0x000c


	//----- nvinfo : EIATTR_PARAM_CBANK
	.align		4
        /*0058*/ 	.byte	0x04, 0x0a
        /*005a*/ 	.short	(.L_17 - .L_16)
	.align		4
.L_16:
        /*005c*/ 	.word	index@(.nv.constant0._Z12warshall_gpuPii)
        /*0060*/ 	.short	0x0380
        /*0062*/ 	.short	0x000c


	//----- nvinfo : EIATTR_SW_WAR
	.align		4
.L_17:
        /*0064*/ 	.byte	0x04, 0x36
        /*0066*/ 	.short	(.L_19 - .L_18)
.L_18:
        /*0068*/ 	.word	0x00000008
.L_19:


//--------------------- .nv.callgraph             --------------------------
	.section	.nv.callgraph,"",@"SHT_CUDA_CALLGRAPH"
	.align	4
	.sectionentsize	8
	.align		4
        /*0000*/ 	.word	0x00000000
	.align		4
        /*0004*/ 	.word	0xffffffff
	.align		4
        /*0008*/ 	.word	0x00000000
	.align		4
        /*000c*/ 	.word	0xfffffffe
	.align		4
        /*0010*/ 	.word	0x00000000
	.align		4
        /*0014*/ 	.word	0xfffffffd
	.align		4
        /*0018*/ 	.word	0x00000000
	.align		4
        /*001c*/ 	.word	0xfffffffc


//--------------------- .text._Z12warshall_gpuPii --------------------------
	.section	.text._Z12warshall_gpuPii,"ax",@progbits
	.align	128
        .global         _Z12warshall_gpuPii
        .type           _Z12warshall_gpuPii,@function
        .size           _Z12warshall_gpuPii,(.L_x_8 - _Z12warshall_gpuPii)
        .other          _Z12warshall_gpuPii,@"STO_CUDA_ENTRY STV_DEFAULT"
_Z12warshall_gpuPii:
.text._Z12warshall_gpuPii:
[----:B------:R-:W-:Y:S01]  /*0000*/  LDC R1, c[0x0][0x37c] ;  /* 0x0000df00ff017b82 */ /* 0x000fe20000000800 */
[----:B------:R-:W0:Y:S07]  /*0010*/  S2R R2, SR_TID.Y ;  /* 0x0000000000027919 */ /* 0x000e2e0000002200 */
[----:B------:R-:W1:Y:S01]  /*0020*/  LDC R6, c[0x0][0x360] ;  /* 0x0000d800ff067b82 */ /* 0x000e620000000800 */
[----:B------:R-:W1:Y:S07]  /*0030*/  S2R R13, SR_TID.X ;  /* 0x00000000000d7919 */ /* 0x000e6e0000002100 */
[----:B------:R-:W0:Y:S08]  /*0040*/  S2UR UR8, SR_CTAID.Y ;  /* 0x00000000000879c3 */ /* 0x000e300000002600 */
[----:B------:R-:W0:Y:S08]  /*0050*/  LDC R5, c[0x0][0x364] ;  /* 0x0000d900ff057b82 */ /* 0x000e300000000800 */
[----:B------:R-:W1:Y:S01]  /*0060*/  S2UR UR4, SR_CTAID.X ;  /* 0x00000000000479c3 */ /* 0x000e620000002500 */
[----:B0-----:R-:W-:-:S05]  /*0070*/  IMAD R7, R5, UR8, R2 ;  /* 0x0000000805077c24 */ /* 0x001fca000f8e0202 */
[----:B------:R-:W-:Y:S01]  /*0080*/  ISETP.GT.U32.AND P0, PT, R7, 0xfff, PT ;  /* 0x00000fff0700780c */ /* 0x000fe20003f04070 */
[----:B-1----:R-:W-:-:S05]  /*0090*/  IMAD R6, R6, UR4, R13 ;  /* 0x0000000406067c24 */ /* 0x002fca000f8e020d */
[----:B------:R-:W-:-:S13]  /*00a0*/  ISETP.GT.OR P0, PT, R6, 0xfff, P0 ;  /* 0x00000fff0600780c */ /* 0x000fda0000704670 */
[----:B------:R-:W-:Y:S05]  /*00b0*/  @P0 EXIT ;  /* 0x000000000000094d */ /* 0x000fea0003800000 */
[----:B------:R-:W0:Y:S01]  /*00c0*/  LDCU.64 UR10, c[0x0][0x380] ;  /* 0x00007000ff0a77ac */ /* 0x000e220008000a00 */
[----:B------:R-:W-:Y:S01]  /*00d0*/  LEA R7, P0, R7, R6, 0xc ;  /* 0x0000000607077211 */ /* 0x000fe200078060ff */
[----:B------:R-:W1:Y:S01]  /*00e0*/  LDC R14, c[0x0][0x388] ;  /* 0x0000e200ff0e7b82 */ /* 0x000e620000000800 */
[----:B------:R-:W2:Y:S02]  /*00f0*/  LDCU.64 UR6, c[0x0][0x358] ;  /* 0x00006b00ff0677ac */ /* 0x000ea40008000a00 */
[----:B------:R-:W-:Y:S02]  /*0100*/  LEA.HI.X.SX32 R0, R6, RZ, 0x1, P0 ;  /* 0x000000ff06007211 */ /* 0x000fe400000f0eff */
[----:B0-----:R-:W-:-:S04]  /*0110*/  LEA R8, P0, R7, UR10, 0x2 ;  /* 0x0000000a07087c11 */ /* 0x001fc8000f8010ff */
[----:B------:R-:W-:-:S05]  /*0120*/  LEA.HI.X R9, R7, UR11, R0, 0x2, P0 ;  /* 0x0000000b07097c11 */ /* 0x000fca00080f1400 */
[----:B--2---:R0:W5:Y:S01]  /*0130*/  LDG.E R0, desc[UR6][R8.64] ;  /* 0x0000000608007981 */ /* 0x004162000c1e1900 */
[----:B-1----:R-:W-:Y:S01]  /*0140*/  IABS R12, R14 ;  /* 0x0000000e000c7213 */ /* 0x002fe20000000000 */
[----:B------:R-:W-:Y:S03]  /*0150*/  BSSY.RECONVERGENT B0, `(.L_x_0) ;  /* 0x000004d000007945 */ /* 0x000fe60003800200 */
[----:B------:R-:W1:Y:S08]  /*0160*/  I2F.RP R4, R12 ;  /* 0x0000000c00047306 */ /* 0x000e700000209400 */
[----:B-1----:R-:W1:Y:S02]  /*0170*/  MUFU.RCP R4, R4 ;  /* 0x0000000400047308 */ /* 0x002e640000001000 */
[----:B-1----:R-:W-:Y:S01]  /*0180*/  VIADD R10, R4, 0xffffffe ;  /* 0x0ffffffe040a7836 */ /* 0x002fe20000000000 */
[----:B------:R-:W-:-:S05]  /*0190*/  LOP3.LUT R4, R14, 0x1000, RZ, 0x3c, !PT ;  /* 0x000010000e047812 */ /* 0x000fca00078e3cff */
[----:B------:R1:W2:Y:S01]  /*01a0*/  F2I.FTZ.U32.TRUNC.NTZ R11, R10 ;  /* 0x0000000a000b7305 */ /* 0x0002a2000021f000 */
[----:B------:R-:W-:Y:S01]  /*01b0*/  ISETP.GE.AND P2, PT, R4, RZ, PT ;  /* 0x000000ff0400720c */ /* 0x000fe20003f46270 */
[----:B-1----:R-:W-:Y:S02]  /*01c0*/  IMAD.MOV.U32 R10, RZ, RZ, RZ ;  /* 0x000000ffff0a7224 */ /* 0x002fe400078e00ff */
[----:B--2---:R-:W-:-:S04]  /*01d0*/  IMAD.MOV R7, RZ, RZ, -R11 ;  /* 0x000000ffff077224 */ /* 0x004fc800078e0a0b */
[----:B------:R-:W-:-:S04]  /*01e0*/  IMAD R7, R7, R12, RZ ;  /* 0x0000000c07077224 */ /* 0x000fc800078e02ff */
[----:B------:R-:W-:-:S06]  /*01f0*/  IMAD.HI.U32 R11, R11, R7, R10 ;  /* 0x000000070b0b7227 */ /* 0x000fcc00078e000a */
[----:B------:R-:W-:-:S04]  /*0200*/  IMAD.HI.U32 R11, R11, 0x1000, RZ ;  /* 0x000010000b0b7827 */ /* 0x000fc800078e00ff */
[----:B------:R-:W-:-:S04]  /*0210*/  IMAD.MOV R7, RZ, RZ, -R11 ;  /* 0x000000ffff077224 */ /* 0x000fc800078e0a0b */
[----:B------:R-:W-:-:S05]  /*0220*/  IMAD R7, R12, R7, 0x1000 ;  /* 0x000010000c077424 */ /* 0x000fca00078e0207 */
[----:B------:R-:W-:-:S13]  /*0230*/  ISETP.GT.U32.AND P1, PT, R12, R7, PT ;  /* 0x000000070c00720c */ /* 0x000fda0003f24070 */
[----:B------:R-:W-:Y:S02]  /*0240*/  @!P1 IMAD.IADD R7, R7, 0x1, -R12 ;  /* 0x0000000107079824 */ /* 0x000fe400078e0a0c */
[----:B------:R-:W-:Y:S01]  /*0250*/  @!P1 VIADD R11, R11, 0x1 ;  /* 0x000000010b0b9836 */ /* 0x000fe20000000000 */
[----:B------:R-:W-:Y:S02]  /*0260*/  ISETP.NE.AND P1, PT, R14, RZ, PT ;  /* 0x000000ff0e00720c */ /* 0x000fe40003f25270 */
[----:B------:R-:W-:-:S13]  /*0270*/  ISETP.GE.U32.AND P0, PT, R7, R12, PT ;  /* 0x0000000c0700720c */ /* 0x000fda0003f06070 */
[----:B------:R-:W-:-:S04]  /*0280*/  @P0 VIADD R11, R11, 0x1 ;  /* 0x000000010b0b0836 */ /* 0x000fc80000000000 */
[----:B------:R-:W-:Y:S01]  /*0290*/  @!P2 IMAD.MOV R11, RZ, RZ, -R11 ;  /* 0x000000ffff0ba224 */ /* 0x000fe200078e0a0b */
[----:B------:R-:W-:-:S05]  /*02a0*/  @!P1 LOP3.LUT R11, RZ, R14, RZ, 0x33, !PT ;  /* 0x0000000eff0b9212 */ /* 0x000fca00078e33ff */
[----:B------:R-:W-:-:S04]  /*02b0*/  IMAD R7, R11, R13, RZ ;  /* 0x0000000d0b077224 */ /* 0x000fc800078e02ff */
[----:B------:R-:W-:Y:S01]  /*02c0*/  IMAD.IADD R4, R11, 0x1, R7 ;  /* 0x000000010b047824 */ /* 0x000fe200078e0207 */
[----:B------:R-:W-:-:S04]  /*02d0*/  ISETP.GT.AND P0, PT, R7, 0xfff, PT ;  /* 0x00000fff0700780c */ /* 0x000fc80003f04270 */
[----:B------:R-:W-:-:S13]  /*02e0*/  ISETP.GE.U32.OR P0, PT, R7, R4, P0 ;  /* 0x000000040700720c */ /* 0x000fda0000706470 */
[----:B0-----:R-:W-:Y:S05]  /*02f0*/  @P0 BRA `(.L_x_1) ;  /* 0x0000000000c80947 */ /* 0x001fea0003800000 */
[----:B------:R-:W-:Y:S01]  /*0300*/  IADD3 R8, PT, PT, -R7, 0xfff, RZ ;  /* 0x00000fff07087810 */ /* 0x000fe20007ffe1ff */
[----:B------:R-:W-:Y:S01]  /*0310*/  IMAD.SHL.U32 R6, R6, 0x1000, RZ ;  /* 0x0000100006067824 */ /* 0x000fe200078e00ff */
[----:B------:R-:W-:Y:S02]  /*0320*/  BSSY.RECONVERGENT B1, `(.L_x_2) ;  /* 0x0000019000017945 */ /* 0x000fe40003800200 */
[----:B------:R-:W-:-:S04]  /*0330*/  VIADDMNMX.U32 R9, R11, 0xffffffff, R8, PT ;  /* 0xffffffff0b097846 */ /* 0x000fc80003800008 */
[C---:B------:R-:W-:Y:S02]  /*0340*/  LOP3.LUT R8, R9.reuse, 0x3, RZ, 0xc0, !PT ;  /* 0x0000000309087812 */ /* 0x040fe400078ec0ff */
[----:B------:R-:W-:Y:S02]  /*0350*/  ISETP.GE.U32.AND P1, PT, R9, 0x3, PT ;  /* 0x000000030900780c */ /* 0x000fe40003f26070 */
[----:B------:R-:W-:Y:S02]  /*0360*/  ISETP.NE.AND P0, PT, R8, 0x3, PT ;  /* 0x000000030800780c */ /* 0x000fe40003f05270 */
[----:B------:R-:W-:-:S11]  /*0370*/  SHF.R.S32.HI R8, RZ, 0x1f, R6 ;  /* 0x0000001fff087819 */ /* 0x000fd60000011406 */
[----:B------:R-:W-:Y:S05]  /*0380*/  @!P0 BRA `(.L_x_3) ;  /* 0x0000000000488947 */ /* 0x000fea0003800000 */
[----:B------:R-:W0:Y:S01]  /*0390*/  S2UR UR5, SR_CgaCtaId ;  /* 0x00000000000579c3 */ /* 0x000e220000008800 */
[----:B------:R-:W-:Y:S01]  /*03a0*/  VIADD R9, R9, 0x1 ;  /* 0x0000000109097836 */ /* 0x000fe20000000000 */
[----:B------:R-:W-:-:S04]  /*03b0*/  UMOV UR4, 0x400 ;  /* 0x0000040000047882 */ /* 0x000fc80000000000 */
[----:B------:R-:W-:-:S05]  /*03c0*/  LOP3.LUT R9, R9, 0x3, RZ, 0xc0, !PT ;  /* 0x0000000309097812 */ /* 0x000fca00078ec0ff */
[----:B------:R-:W-:Y:S01]  /*03d0*/  IMAD.MOV R12, RZ, RZ, -R9 ;  /* 0x000000ffff0c7224 */ /* 0x000fe200078e0a09 */
[----:B0-----:R-:W-:-:S06]  /*03e0*/  ULEA UR4, UR5, UR4, 0x18 ;  /* 0x0000000405047291 */ /* 0x001fcc000f8ec0ff */
[----:B------:R-:W-:-:S07]  /*03f0*/  LEA R9, R7, UR4, 0x2 ;  /* 0x0000000407097c11 */ /* 0x000fce000f8e10ff */
.L_x_4:
[----:B------:R-:W-:-:S04]  /*0400*/  IADD3 R11, P0, PT, R6, R7, RZ ;  /* 0x00000007060b7210 */ /* 0x000fc80007f1e0ff */
[----:B------:R-:W-:Y:S02]  /*0410*/  LEA.HI.X.SX32 R14, R7, R8, 0x1, P0 ;  /* 0x00000008070e7211 */ /* 0x000fe400000f0eff */
[----:B------:R-:W-:-:S04]  /*0420*/  LEA R10, P0, R11, UR10, 0x2 ;  /* 0x0000000a0b0a7c11 */ /* 0x000fc8000f8010ff */
[----:B------:R-:W-:-:S05]  /*0430*/  LEA.HI.X R11, R11, UR11, R14, 0x2, P0 ;  /* 0x0000000b0b0b7c11 */ /* 0x000fca00080f140e */
[----:B------:R-:W2:Y:S01]  /*0440*/  LDG.E R10, desc[UR6][R10.64] ;  /* 0x000000060a0a7981 */ /* 0x000ea2000c1e1900 */
[----:B------:R-:W-:Y:S02]  /*0450*/  VIADD R12, R12, 0x1 ;  /* 0x000000010c0c7836 */ /* 0x000fe40000000000 */
[----:B------:R-:W-:-:S03]  /*0460*/  VIADD R7, R7, 0x1 ;  /* 0x0000000107077836 */ /* 0x000fc60000000000 */
[----:B------:R-:W-:Y:S01]  /*0470*/  ISETP.NE.AND P0, PT, R12, RZ, PT ;  /* 0x000000ff0c00720c */ /* 0x000fe20003f05270 */
[----:B--2---:R0:W-:Y:S02]  /*0480*/  STS [R9], R10 ;  /* 0x0000000a09007388 */ /* 0x0041e40000000800 */
[----:B0-----:R-:W-:-:S10]  /*0490*/  VIADD R9, R9, 0x4 ;  /* 0x0000000409097836 */ /* 0x001fd40000000000 */
[----:B------:R-:W-:Y:S05]  /*04a0*/  @P0 BRA `(.L_x_4) ;  /* 0xfffffffc00d40947 */ /* 0x000fea000383ffff */
.L_x_3:
[----:B------:R-:W-:Y:S05]  /*04b0*/  BSYNC.RECONVERGENT B1 ;  /* 0x0000000000017941 */ /* 0x000fea0003800200 */
.L_x_2:
[----:B------:R-:W-:Y:S05]  /*04c0*/  @!P1 BRA `(.L_x_1) ;  /* 0x0000000000549947 */ /* 0x000fea0003800000 */
[----:B------:R-:W0:Y:S01]  /*04d0*/  S2R R10, SR_CgaCtaId ;  /* 0x00000000000a7919 */ /* 0x000e220000008800 */
[----:B------:R-:W-:-:S04]  /*04e0*/  MOV R9, 0x400 ;  /* 0x0000040000097802 */ /* 0x000fc80000000f00 */
[----:B0-----:R-:W-:-:S07]  /*04f0*/  LEA R14, R10, R9, 0x18 ;  /* 0x000000090a0e7211 */ /* 0x001fce00078ec0ff */
.L_x_5:
[----:B0-----:R-:W-:-:S04]  /*0500*/  IADD3 R9, P0, PT, R6, R7, RZ ;  /* 0x0000000706097210 */ /* 0x001fc80007f1e0ff */
[----:B------:R-:W-:Y:S02]  /*0510*/  LEA.HI.X.SX32 R12, R7, R8, 0x1, P0 ;  /* 0x00000008070c7211 */ /* 0x000fe400000f0eff */
[----:B------:R-:W-:-:S04]  /*0520*/  LEA R10, P0, R9, UR10, 0x2 ;  /* 0x0000000a090a7c11 */ /* 0x000fc8000f8010ff */
[----:B------:R-:W-:-:S05]  /*0530*/  LEA.HI.X R11, R9, UR11, R12, 0x2, P0 ;  /* 0x0000000b090b7c11 */ /* 0x000fca00080f140c */
[----:B------:R-:W2:Y:S04]  /*0540*/  LDG.E R9, desc[UR6][R10.64] ;  /* 0x000000060a097981 */ /* 0x000ea8000c1e1900 */
[----:B------:R-:W3:Y:S04]  /*0550*/  LDG.E R13, desc[UR6][R10.64+0x4] ;  /* 0x000004060a0d7981 */ /* 0x000ee8000c1e1900 */
[----:B------:R-:W4:Y:S04]  /*0560*/  LDG.E R15, desc[UR6][R10.64+0x8] ;  /* 0x000008060a0f7981 */ /* 0x000f28000c1e1900 */
[----:B------:R-:W4:Y:S01]  /*0570*/  LDG.E R17, desc[UR6][R10.64+0xc] ;  /* 0x00000c060a117981 */ /* 0x000f22000c1e1900 */
[----:B------:R-:W-:-:S02]  /*0580*/  IMAD R12, R7, 0x4, R14 ;  /* 0x00000004070c7824 */ /* 0x000fc400078e020e */
[----:B------:R-:W-:Y:S02]  /*0590*/  IMAD.MOV.U32 R16, RZ, RZ, R7 ;  /* 0x000000ffff107224 */ /* 0x000fe400078e0007 */
[----:B------:R-:W-:-:S03]  /*05a0*/  VIADD R7, R7, 0x4 ;  /* 0x0000000407077836 */ /* 0x000fc60000000000 */
[----:B------:R-:W-:Y:S02]  /*05b0*/  ISETP.LT.AND P1, PT, R16, 0xffc, PT ;  /* 0x00000ffc1000780c */ /* 0x000fe40003f21270 */
[----:B------:R-:W-:Y:S01]  /*05c0*/  ISETP.GE.U32.AND P0, PT, R7, R4, PT ;  /* 0x000000040700720c */ /* 0x000fe20003f06070 */
[----:B--2---:R0:W-:Y:S04]  /*05d0*/  STS [R12], R9 ;  /* 0x000000090c007388 */ /* 0x0041e80000000800 */
[----:B---3--:R0:W-:Y:S04]  /*05e0*/  STS [R12+0x4], R13 ;  /* 0x0000040d0c007388 */ /* 0x0081e80000000800 */
[----:B----4-:R0:W-:Y:S04]  /*05f0*/  STS [R12+0x8], R15 ;  /* 0x0000080f0c007388 */ /* 0x0101e80000000800 */
[----:B------:R0:W-:Y:S01]  /*0600*/  STS [R12+0xc], R17 ;  /* 0x00000c110c007388 */ /* 0x0001e20000000800 */
[----:B------:R-:W-:Y:S05]  /*0610*/  @!P0 BRA P1, `(.L_x_5) ;  /* 0xfffffffc00b88947 */ /* 0x000fea000083ffff */
.L_x_1:
[----:B------:R-:W-:Y:S05]  /*0620*/  BSYNC.RECONVERGENT B0 ;  /* 0x0000000000007941 */ /* 0x000fea0003800200 */
.L_x_0:
[----:B------:R-:W-:Y:S01]  /*0630*/  BAR.SYNC.DEFER_BLOCKING 0x0 ;  /* 0x0000000000007b1d */ /* 0x000fe20000010000 */
[----:B-----5:R-:W-:-:S13]  /*0640*/  ISETP.NE.AND P0, PT, R0, 0x1, PT ;  /* 0x000000010000780c */ /* 0x020fda0003f05270 */
[----:B------:R-:W-:Y:S05]  /*0650*/  @P0 EXIT ;  /* 0x000000000000094d */ /* 0x000fea0003800000 */
[----:B------:R-:W1:Y:S01]  /*0660*/  S2UR UR5, SR_CgaCtaId ;  /* 0x00000000000579c3 */ /* 0x000e620000008800 */
[----:B------:R-:W-:Y:S01]  /*0670*/  IMAD.MOV.U32 R3, RZ, RZ, RZ ;  /* 0x000000ffff037224 */ /* 0x000fe200078e00ff */
[----:B------:R-:W-:Y:S01]  /*0680*/  UMOV UR4, 0x400 ;  /* 0x0000040000047882 */ /* 0x000fe20000000000 */
[----:B------:R-:W-:-:S03]  /*0690*/  IMAD.WIDE.U32 R2, R5, UR8, R2 ;  /* 0x0000000805027c25 */ /* 0x000fc6000f8e0002 */
[----:B------:R-:W-:-:S04]  /*06a0*/  LEA R0, P0, R2, UR10, 0xe ;  /* 0x0000000a02007c11 */ /* 0x000fc8000f8070ff */
[----:B------:R-:W-:Y:S02]  /*06b0*/  IADD3 R0, P1, PT, R0, 0x20, RZ ;  /* 0x0000002000007810 */ /* 0x000fe40007f3e0ff */
[----:B------:R-:W-:-:S05]  /*06c0*/  LEA.HI.X R2, R2, UR11, R3, 0xe, P0 ;  /* 0x0000000b02027c11 */ /* 0x000fca00080f7403 */
[----:B------:R-:W-:Y:S01]  /*06d0*/  IMAD.X R5, RZ, RZ, R2, P1 ;  /* 0x000000ffff057224 */ /* 0x000fe200008e0602 */
[----:B-1----:R-:W-:-:S03]  /*06e0*/  ULEA UR5, UR5, UR4, 0x18 ;  /* 0x0000000405057291 */ /* 0x002fc6000f8ec0ff */
[----:B------:R-:W-:Y:S01]  /*06f0*/  UMOV UR4, URZ ;  /* 0x000000ff00047c82 */ /* 0x000fe20008000000 */
[----:B------:R-:W-:-:S12]  /*0700*/  UIADD3 UR5, UPT, UPT, UR5, 0x20, URZ ;  /* 0x0000002005057890 */ /* 0x000fd8000fffe0ff */
.L_x_6:
[----:B------:R-:W1:Y:S01]  /*0710*/  LDS.128 R20, [UR5+-0x20] ;  /* 0xffffe005ff147984 */ /* 0x000e620008000c00 */
[----:B------:R-:W-:Y:S01]  /*0720*/  IMAD.MOV.U32 R2, RZ, RZ, R0 ;  /* 0x000000ffff027224 */ /* 0x000fe200078e0000 */
[----:B------:R-:W-:Y:S01]  /*0730*/  UIADD3 UR4, UPT, UPT, UR4, 0x10, URZ ;  /* 0x0000001004047890 */ /* 0x000fe2000fffe0ff */
[----:B------:R-:W-:Y:S01]  /*0740*/  IMAD.MOV.U32 R3, RZ, RZ, R5 ;  /* 0x000000ffff037224 */ /* 0x000fe200078e0005 */
[----:B0-----:R-:W0:Y:S02]  /*0750*/  LDS.128 R16, [UR5+-0x10] ;  /* 0xfffff005ff107984 */ /* 0x001e240008000c00 */
[----:B------:R-:W-:Y:S02]  /*0760*/  UISETP.NE.AND UP0, UPT, UR4, 0x1000, UPT ;  /* 0x000010000400788c */ /* 0x000fe4000bf05270 */
[----:B------:R-:W2:Y:S04]  /*0770*/  LDS.128 R12, [UR5] ;  /* 0x00000005ff0c7984 */ /* 0x000ea80008000c00 */
[----:B------:R-:W3:Y:S01]  /*0780*/  LDS.128 R8, [UR5+0x10] ;  /* 0x00001005ff087984 */ /* 0x000ee20008000c00 */
[----:B------:R-:W-:Y:S01]  /*0790*/  UIADD3 UR5, UPT, UPT, UR5, 0x40, URZ ;  /* 0x0000004005057890 */ /* 0x000fe2000fffe0ff */
[----:B-1----:R-:W-:-:S02]  /*07a0*/  ISETP.NE.AND P1, PT, R21, 0x1, PT ;  /* 0x000000011500780c */ /* 0x002fc40003f25270 */
[----:B------:R-:W-:Y:S02]  /*07b0*/  ISETP.NE.AND P0, PT, R20, 0x1, PT ;  /* 0x000000011400780c */ /* 0x000fe40003f05270 */
[----:B------:R-:W-:Y:S02]  /*07c0*/  ISETP.NE.AND P4, PT, R22, 0x1, PT ;  /* 0x000000011600780c */ /* 0x000fe40003f85270 */
[----:B------:R-:W-:Y:S02]  /*07d0*/  ISETP.NE.AND P5, PT, R23, 0x1, PT ;  /* 0x000000011700780c */ /* 0x000fe40003fa5270 */
[----:B0-----:R-:W-:Y:S02]  /*07e0*/  ISETP.NE.AND P6, PT, R16, 0x1, PT ;  /* 0x000000011000780c */ /* 0x001fe40003fc5270 */
[----:B------:R-:W-:Y:S02]  /*07f0*/  ISETP.NE.AND P3, PT, R18, 0x1, PT ;  /* 0x000000011200780c */ /* 0x000fe40003f65270 */
[----:B------:R-:W-:Y:S01]  /*0800*/  ISETP.NE.AND P2, PT, R19, 0x1, PT ;  /* 0x000000011300780c */ /* 0x000fe20003f45270 */
[----:B------:R-:W-:-:S02]  /*0810*/  @!P1 IMAD.MOV.U32 R21, RZ, RZ, 0x1 ;  /* 0x00000001ff159424 */ /* 0x000fc400078e00ff */
[----:B------:R-:W-:Y:S02]  /*0820*/  @!P0 IMAD.MOV.U32 R7, RZ, RZ, 0x1 ;  /* 0x00000001ff078424 */ /* 0x000fe400078e00ff */
[----:B------:R-:W-:Y:S01]  /*0830*/  @!P4 IMAD.MOV.U32 R5, RZ, RZ, 0x1 ;  /* 0x00000001ff05c424 */ /* 0x000fe200078e00ff */
[----:B------:R0:W-:Y:S01]  /*0840*/  @!P1 STG.E desc[UR6][R2.64+-0x1c], R21 ;  /* 0xffffe41502009986 */ /* 0x0001e2000c101906 */
[----:B--2---:R-:W-:Y:S02]  /*0850*/  ISETP.NE.AND P1, PT, R12, 0x1, PT ;  /* 0x000000010c00780c */ /* 0x004fe40003f25270 */
[----:B------:R-:W-:Y:S01]  /*0860*/  @!P6 IMAD.MOV.U32 R19, RZ, RZ, 0x1 ;  /* 0x00000001ff13e424 */ /* 0x000fe200078e00ff */
[----:B------:R1:W-:Y:S01]  /*0870*/  @!P0 STG.E desc[UR6][R2.64+-0x20], R7 ;  /* 0xffffe00702008986 */ /* 0x0003e2000c101906 */
[----:B------:R-:W-:Y:S01]  /*0880*/  ISETP.NE.AND P0, PT, R17, 0x1, PT ;  /* 0x000000011100780c */ /* 0x000fe20003f05270 */
[----:B------:R-:W-:Y:S02]  /*0890*/  @!P5 IMAD.MOV.U32 R17, RZ, RZ, 0x1 ;  /* 0x00000001ff11d424 */ /* 0x000fe400078e00ff */
[----:B------:R2:W-:Y:S01]  /*08a0*/  @!P4 STG.E desc[UR6][R2.64+-0x18], R5 ;  /* 0xffffe8050200c986 */ /* 0x0005e2000c101906 */
[----:B------:R-:W-:Y:S01]  /*08b0*/  ISETP.NE.AND P4, PT, R13, 0x1, PT ;  /* 0x000000010d00780c */ /* 0x000fe20003f85270 */
[----:B------:R-:W-:-:S02]  /*08c0*/  @!P3 IMAD.MOV.U32 R13, RZ, RZ, 0x1 ;  /* 0x00000001ff0db424 */ /* 0x000fc400078e00ff */
[----:B0-----:R-:W-:Y:S01]  /*08d0*/  @!P2 IMAD.MOV.U32 R21, RZ, RZ, 0x1 ;  /* 0x00000001ff15a424 */ /* 0x001fe200078e00ff */
[----:B------:R0:W-:Y:S01]  /*08e0*/  @!P5 STG.E desc[UR6][R2.64+-0x14], R17 ;  /* 0xffffec110200d986 */ /* 0x0001e2000c101906 */
[----:B------:R-:W-:Y:S01]  /*08f0*/  @!P1 IMAD.MOV.U32 R23, RZ, RZ, 0x1 ;  /* 0x00000001ff179424 */ /* 0x000fe200078e00ff */
[----:B------:R-:W-:Y:S02]  /*0900*/  ISETP.NE.AND P5, PT, R14, 0x1, PT ;  /* 0x000000010e00780c */ /* 0x000fe40003fa5270 */
[----:B------:R-:W-:Y:S01]  /*0910*/  @!P6 STG.E desc[UR6][R2.64+-0x10], R19 ;  /* 0xfffff0130200e986 */ /* 0x000fe2000c101906 */
[----:B---3--:R-:W-:Y:S01]  /*0920*/  ISETP.NE.AND P6, PT, R11, 0x1, PT ;  /* 0x000000010b00780c */ /* 0x008fe20003fc5270 */
[----:B-1----:R-:W-:Y:S02]  /*0930*/  @!P0 IMAD.MOV.U32 R7, RZ, RZ, 0x1 ;  /* 0x00000001ff078424 */ /* 0x002fe400078e00ff */
[----:B------:R1:W-:Y:S01]  /*0940*/  @!P3 STG.E desc[UR6][R2.64+-0x8], R13 ;  /* 0xfffff80d0200b986 */ /* 0x0003e2000c101906 */
[----:B------:R-:W-:Y:S01]  /*0950*/  ISETP.NE.AND P3, PT, R10, 0x1, PT ;  /* 0x000000010a00780c */ /* 0x000fe20003f65270 */
[----:B--2---:R-:W-:-:S02]  /*0960*/  @!P4 IMAD.MOV.U32 R5, RZ, RZ, 0x1 ;  /* 0x00000001ff05c424 */ /* 0x004fc400078e00ff */
[----:B------:R-:W-:Y:S01]  /*0970*/  @!P2 STG.E desc[UR6][R2.64+-0x4], R21 ;  /* 0xfffffc150200a986 */ /* 0x000fe2000c101906 */
[----:B------:R-:W-:Y:S02]  /*0980*/  ISETP.NE.AND P2, PT, R9, 0x1, PT ;  /* 0x000000010900780c */ /* 0x000fe40003f45270 */
[----:B------:R-:W-:Y:S01]  /*0990*/  @!P5 IMAD.MOV.U32 R9, RZ, RZ, 0x1 ;  /* 0x00000001ff09d424 */ /* 0x000fe200078e00ff */
[----:B------:R-:W-:Y:S01]  /*09a0*/  @!P1 STG.E desc[UR6][R2.64], R23 ;  /* 0x0000001702009986 */ /* 0x000fe2000c101906 */
[----:B------:R-:W-:Y:S01]  /*09b0*/  ISETP.NE.AND P1, PT, R8, 0x1, PT ;  /* 0x000000010800780c */ /* 0x000fe20003f25270 */
[----:B0-----:R-:W-:Y:S02]  /*09c0*/  @!P6 IMAD.MOV.U32 R17, RZ, RZ, 0x1 ;  /* 0x00000001ff11e424 */ /* 0x001fe400078e00ff */
[----:B------:R0:W-:Y:S01]  /*09d0*/  @!P0 STG.E desc[UR6][R2.64+-0xc], R7 ;  /* 0xfffff40702008986 */ /* 0x0001e2000c101906 */
[----:B------:R-:W-:Y:S01]  /*09e0*/  ISETP.NE.AND P0, PT, R15, 0x1, PT ;  /* 0x000000010f00780c */ /* 0x000fe20003f05270 */
[----:B------:R-:W-:-:S02]  /*09f0*/  @!P3 IMAD.MOV.U32 R15, RZ, RZ, 0x1 ;  /* 0x00000001ff0fb424 */ /* 0x000fc400078e00ff */
[----:B------:R-:W-:Y:S02]  /*0a00*/  @!P5 STG.E desc[UR6][R2.64+0x8], R9 ;  /* 0x000008090200d986 */ /* 0x000fe4000c101906 */
[----:B-1----:R-:W-:Y:S02]  /*0a10*/  @!P2 IMAD.MOV.U32 R13, RZ, RZ, 0x1 ;  /* 0x00000001ff0da424 */ /* 0x002fe400078e00ff */
[----:B------:R-:W-:Y:S02]  /*0a20*/  @!P3 STG.E desc[UR6][R2.64+0x18], R15 ;  /* 0x0000180f0200b986 */ /* 0x000fe4000c101906 */
[----:B------:R-:W-:Y:S02]  /*0a30*/  @!P1 IMAD.MOV.U32 R11, RZ, RZ, 0x1 ;  /* 0x00000001ff0b9424 */ /* 0x000fe400078e00ff */
[----:B------:R-:W-:Y:S02]  /*0a40*/  @!P2 STG.E desc[UR6][R2.64+0x14], R13 ;  /* 0x0000140d0200a986 */ /* 0x000fe4000c101906 */
[----:B0-----:R-:W-:-:S02]  /*0a50*/  @!P0 IMAD.MOV.U32 R7, RZ, RZ, 0x1 ;  /* 0x00000001ff078424 */ /* 0x001fc400078e00ff */
[----:B------:R-:W-:Y:S04]  /*0a60*/  @!P1 STG.E desc[UR6][R2.64+0x10], R11 ;  /* 0x0000100b02009986 */ /* 0x000fe8000c101906 */
[----:B------:R-:W-:Y:S04]  /*0a70*/  @!P6 STG.E desc[UR6][R2.64+0x1c], R17 ;  /* 0x00001c110200e986 */ /* 0x000fe8000c101906 */
[----:B------:R-:W-:Y:S01]  /*0a80*/  @!P0 STG.E desc[UR6][R2.64+0xc], R7 ;  /* 0x00000c0702008986 */ /* 0x000fe2000c101906 */
[----:B------:R-:W-:-:S03]  /*0a90*/  IADD3 R0, P0, PT, R2, 0x40, RZ ;  /* 0x0000004002007810 */ /* 0x000fc60007f1e0ff */
[----:B------:R0:W-:Y:S02]  /*0aa0*/  @!P4 STG.E desc[UR6][R2.64+0x4], R5 ;  /* 0x000004050200c986 */ /* 0x0001e4000c101906 */
[----:B0-----:R-:W-:Y:S01]  /*0ab0*/  IMAD.X R5, RZ, RZ, R3, P0 ;  /* 0x000000ffff057224 */ /* 0x001fe200000e0603 */
[----:B------:R-:W-:Y:S07]  /*0ac0*/  BRA.U UP0, `(.L_x_6) ;  /* 0xfffffffd00107547 */ /* 0x000fee000b83ffff */
[----:B------:R-:W-:Y:S05]  /*0ad0*/  EXIT ;  /* 0x000000000000794d */ /* 0x000fea0003800000 */
.L_x_7:
[----:B------:R-:W-:-:S00]  /*0ae0*/  BRA `(.L_x_7) ;  /* 0xfffffffc00fc7947 */ /* 0x000fc0000383ffff */
[----:B------:R-:W-:-:S00]  /*0af0*/  NOP ;  /* 0x0000000000007918 */ /* 0x000fc00000000000 */
        /* <DEDUP_REMOVED lines=8> */
.L_x_8:


//--------------------- .nv.shared._Z12warshall_gpuPii --------------------------
	.section	.nv.shared._Z12warshall_gpuPii,"aw",@nobits
	.sectionflags	@""
	.align	4
.nv.shared._Z12warshall_gpuPii:
	.zero		17408


//--------------------- .nv.shared.reserved.0     --------------------------
	.section	.nv.shared.reserved.0,"aw",@nobits
	.weak		__nv_reservedSMEM_offset_0_alias
	.size		__nv_reservedSMEM_offset_0_alias, 0, 64
	.other		__nv_reservedSMEM_offset_0_alias,@"STO_CUDA_RESERVED_SHARED STV_DEFAULT"
__nv_reservedSMEM_offset_0_alias:
	.zero		0
	.zero		64


//--------------------- .nv.constant0._Z12warshall_gpuPii --------------------------
	.section	.nv.constant0._Z12warshall_gpuPii,"a",@progbits
	.sectionflags	@""
	.align	4
.nv.constant0._Z12warshall_gpuPii:
	.zero		908


//--------------------- SYMBOLS --------------------------

	.type		.nv.reservedSmem.offset0,@object
	.size		.nv.reservedSmem.offset0,0x4
	.type		.nv.reservedSmem.cap,@object
	.size		.nv.reservedSmem.cap,0x4
